//
// Generated by NVIDIA NVVM Compiler
//
// Compiler Build ID: CL-36424714
// Cuda compilation tools, release 13.0, V13.0.88
// Based on NVVM 20.0.0
//

.version 9.0
.target sm_100
.address_size 64

	// .globl	_Z10AddToFloatPfS_PKf

.visible .entry _Z10AddToFloatPfS_PKf(
	.param .u64 .ptr .align 1 _Z10AddToFloatPfS_PKf_param_0,
	.param .u64 .ptr .align 1 _Z10AddToFloatPfS_PKf_param_1,
	.param .u64 .ptr .align 1 _Z10AddToFloatPfS_PKf_param_2
)
{
	.reg .b32 	%r<2>;
	.reg .b32 	%f<3>;
	.reg .b64 	%rd<8>;

	ld.param.u64 	%rd1, [_Z10AddToFloatPfS_PKf_param_1];
	ld.param.u64 	%rd2, [_Z10AddToFloatPfS_PKf_param_2];
	cvta.to.global.u64 	%rd3, %rd1;
	cvta.to.global.u64 	%rd4, %rd2;
	mov.u32 	%r1, %tid.x;
	mul.wide.u32 	%rd5, %r1, 4;
	add.s64 	%rd6, %rd3, %rd5;
	add.s64 	%rd7, %rd4, %rd5;
	ld.global.f32 	%f1, [%rd7];
	atom.global.add.f32 	%f2, [%rd6], %f1;
	ret;

}
	// .globl	_Z11ReturnFloatPfS_PKf
.visible .entry _Z11ReturnFloatPfS_PKf(
	.param .u64 .ptr .align 1 _Z11ReturnFloatPfS_PKf_param_0,
	.param .u64 .ptr .align 1 _Z11ReturnFloatPfS_PKf_param_1,
	.param .u64 .ptr .align 1 _Z11ReturnFloatPfS_PKf_param_2
)
{
	.reg .b32 	%r<2>;
	.reg .b32 	%f<3>;
	.reg .b64 	%rd<8>;

	ld.param.u64 	%rd1, [_Z11ReturnFloatPfS_PKf_param_1];
	ld.param.u64 	%rd2, [_Z11ReturnFloatPfS_PKf_param_2];
	cvta.to.global.u64 	%rd3, %rd1;
	cvta.to.global.u64 	%rd4, %rd2;
	mov.u32 	%r1, %tid.x;
	mul.wide.u32 	%rd5, %r1, 4;
	add.s64 	%rd6, %rd3, %rd5;
	add.s64 	%rd7, %rd4, %rd5;
	ld.global.f32 	%f1, [%rd7];
	atom.global.add.f32 	%f2, [%rd6], %f1;
	st.global.f32 	[%rd6], %f2;
	ret;

}


// ===== COMPILED SASS (sm_100) =====

	.target	sm_100

	.elftype	@"ET_EXEC"


//--------------------- .note.nv.tkinfo           --------------------------
	.section	.note.nv.tkinfo,"",@"SHT_NOTE"
	.sectionflags	@"SHF_NOTE_NV_TKINFO"
	.tkinfo
        /*0018*/ 	.word	0x00000002
        /*0030*/ 	.string	""
        /*0030*/ 	.string	"ptxas"
        /*0030*/ 	.string	"Cuda compilation tools, release 13.0, V13.0.88"
        /*0030*/ 	.string	"Build cuda_13.0.r13.0/compiler.36424714_0"
        /*0030*/ 	.string	"-arch sm_100 -m 64 "



//--------------------- .note.nv.cuinfo           --------------------------
	.section	.note.nv.cuinfo,"",@"SHT_NOTE"
	.sectionflags	@"SHF_NOTE_NV_CUINFO"
        /*0018*/ 	.short	0x0002
        /*001a*/ 	.short	0x0064
        /*001c*/ 	.short	0x0082
	.zero		2


//--------------------- .nv.info                  --------------------------
	.section	.nv.info,"",@"SHT_CUDA_INFO"
	.align	4


	//----- nvinfo : EIATTR_REGCOUNT
	.align		4
        /*0000*/ 	.byte	0x04, 0x2f
        /*0002*/ 	.short	(.L_1 - .L_0)
	.align		4
.L_0:
        /*0004*/ 	.word	index@(_Z10AddToFloatPfS_PKf)
        /*0008*/ 	.word	0x0000000a


	//----- nvinfo : EIATTR_FRAME_SIZE
	.align		4
.L_1:
        /*000c*/ 	.byte	0x04, 0x11
        /*000e*/ 	.short	(.L_3 - .L_2)
	.align		4
.L_2:
        /*0010*/ 	.word	index@(_Z10AddToFloatPfS_PKf)
        /*0014*/ 	.word	0x00000000


	//----- nvinfo : EIATTR_REGCOUNT
	.align		4
.L_3:
        /*0018*/ 	.byte	0x04, 0x2f
        /*001a*/ 	.short	(.L_5 - .L_4)
	.align		4
.L_4:
        /*001c*/ 	.word	index@(_Z11ReturnFloatPfS_PKf)
        /*0020*/ 	.word	0x0000000a


	//----- nvinfo : EIATTR_FRAME_SIZE
	.align		4
.L_5:
        /*0024*/ 	.byte	0x04, 0x11
        /*0026*/ 	.short	(.L_7 - .L_6)
	.align		4
.L_6:
        /*0028*/ 	.word	index@(_Z11ReturnFloatPfS_PKf)
        /*002c*/ 	.word	0x00000000


	//----- nvinfo : EIATTR_MIN_STACK_SIZE
	.align		4
.L_7:
        /*0030*/ 	.byte	0x04, 0x12
        /*0032*/ 	.short	(.L_9 - .L_8)
	.align		4
.L_8:
        /*0034*/ 	.word	index@(_Z11ReturnFloatPfS_PKf)
        /*0038*/ 	.word	0x00000000


	//----- nvinfo : EIATTR_MIN_STACK_SIZE
	.align		4
.L_9:
        /*003c*/ 	.byte	0x04, 0x12
        /*003e*/ 	.short	(.L_11 - .L_10)
	.align		4
.L_10:
        /*0040*/ 	.word	index@(_Z10AddToFloatPfS_PKf)
        /*0044*/ 	.word	0x00000000
.L_11:


//--------------------- .nv.compat                --------------------------
	.section	.nv.compat,"",@"SHT_CUDA_COMPAT_INFO"
	.align	4
        /*0000*/ 	.byte	0x02, 0x09, 0x00, 0x00, 0x02, 0x02, 0x01, 0x00, 0x02, 0x05, 0x05, 0x00, 0x03, 0x07, 0x01, 0x01
        /*0010*/ 	.byte	0x02, 0x03, 0x00, 0x00, 0x02, 0x06, 0x01, 0x00, 0x04, 0x0b, 0x08, 0x00, 0x09, 0x00, 0x00, 0x00
        /*0020*/ 	.byte	0x00, 0x00, 0x00, 0x00


//--------------------- .nv.info._Z11ReturnFloatPfS_PKf --------------------------
	.section	.nv.info._Z11ReturnFloatPfS_PKf,"",@"SHT_CUDA_INFO"
	.sectionflags	@""
	.align	4


	//----- nvinfo : EIATTR_CUDA_API_VERSION
	.align		4
        /*0000*/ 	.byte	0x04, 0x37
        /*0002*/ 	.short	(.L_13 - .L_12)
.L_12:
        /*0004*/ 	.word	0x00000082


	//----- nvinfo : EIATTR_KPARAM_INFO
	.align		4
.L_13:
        /*0008*/ 	.byte	0x04, 0x17
        /*000a*/ 	.short	(.L_15 - .L_14)
.L_14:
        /*000c*/ 	.word	0x00000000
        /*0010*/ 	.short	0x0002
        /*0012*/ 	.short	0x0010
        /*0014*/ 	.byte	0x00, 0xf5, 0x21, 0x00


	//----- nvinfo : EIATTR_KPARAM_INFO
	.align		4
.L_15:
        /*0018*/ 	.byte	0x04, 0x17
        /*001a*/ 	.short	(.L_17 - .L_16)
.L_16:
        /*001c*/ 	.word	0x00000000
        /*0020*/ 	.short	0x0001
        /*0022*/ 	.short	0x0008
        /*0024*/ 	.byte	0x00, 0xf5, 0x21, 0x00


	//----- nvinfo : EIATTR_KPARAM_INFO
	.align		4
.L_17:
        /*0028*/ 	.byte	0x04, 0x17
        /*002a*/ 	.short	(.L_19 - .L_18)
.L_18:
        /*002c*/ 	.word	0x00000000
        /*0030*/ 	.short	0x0000
        /*0032*/ 	.short	0x0000
        /*0034*/ 	.byte	0x00, 0xf5, 0x21, 0x00


	//----- nvinfo : EIATTR_SPARSE_MMA_MASK
	.align		4
.L_19:
        /*0038*/ 	.byte	0x03, 0x50
        /*003a*/ 	.short	0x0000


	//----- nvinfo : EIATTR_MAXREG_COUNT
	.align		4
        /*003c*/ 	.byte	0x03, 0x1b
        /*003e*/ 	.short	0x00ff


	//----- nvinfo : EIATTR_MERCURY_ISA_VERSION
	.align		4
        /*0040*/ 	.byte	0x03, 0x5f
        /*0042*/ 	.short	0x0101


	//----- nvinfo : EIATTR_VRC_CTA_INIT_COUNT
	.align		4
        /*0044*/ 	.byte	0x02, 0x4a
	.zero		1
	.zero		1


	//----- nvinfo : EIATTR_EXIT_INSTR_OFFSETS
	.align		4
        /*0048*/ 	.byte	0x04, 0x1c
        /*004a*/ 	.short	(.L_21 - .L_20)


	//   ....[0]....
.L_20:
        /*004c*/ 	.word	0x000000a0


	//----- nvinfo : EIATTR_CBANK_PARAM_SIZE
	.align		4
.L_21:
        /*0050*/ 	.byte	0x03, 0x19
        /*0052*/ 	.short	0x0018


	//----- nvinfo : EIATTR_PARAM_CBANK
	.align		4
        /*0054*/ 	.byte	0x04, 0x0a
        /*0056*/ 	.short	(.L_23 - .L_22)
	.align		4
.L_22:
        /*0058*/ 	.word	index@(.nv.constant0._Z11ReturnFloatPfS_PKf)
        /*005c*/ 	.short	0x0380
        /*005e*/ 	.short	0x0018


	//----- nvinfo : EIATTR_SW_WAR
	.align		4
.L_23:
        /*0060*/ 	.byte	0x04, 0x36
        /*0062*/ 	.short	(.L_25 - .L_24)
.L_24:
        /*0064*/ 	.word	0x00000008
.L_25:


//--------------------- .nv.info._Z10AddToFloatPfS_PKf --------------------------
	.section	.nv.info._Z10AddToFloatPfS_PKf,"",@"SHT_CUDA_INFO"
	.sectionflags	@""
	.align	4


	//----- nvinfo : EIATTR_CUDA_API_VERSION
	.align		4
        /*0000*/ 	.byte	0x04, 0x37
        /*0002*/ 	.short	(.L_27 - .L_26)
.L_26:
        /*0004*/ 	.word	0x00000082


	//----- nvinfo : EIATTR_KPARAM_INFO
	.align		4
.L_27:
        /*0008*/ 	.byte	0x04, 0x17
        /*000a*/ 	.short	(.L_29 - .L_28)
.L_28:
        /*000c*/ 	.word	0x00000000
        /*0010*/ 	.short	0x0002
        /*0012*/ 	.short	0x0010
        /*0014*/ 	.byte	0x00, 0xf5, 0x21, 0x00


	//----- nvinfo : EIATTR_KPARAM_INFO
	.align		4
.L_29:
        /*0018*/ 	.byte	0x04, 0x17
        /*001a*/ 	.short	(.L_31 - .L_30)
.L_30:
        /*001c*/ 	.word	0x00000000
        /*0020*/ 	.short	0x0001
        /*0022*/ 	.short	0x0008
        /*0024*/ 	.byte	0x00, 0xf5, 0x21, 0x00


	//----- nvinfo : EIATTR_KPARAM_INFO
	.align		4
.L_31:
        /*0028*/ 	.byte	0x04, 0x17
        /*002a*/ 	.short	(.L_33 - .L_32)
.L_32:
        /*002c*/ 	.word	0x00000000
        /*0030*/ 	.short	0x0000
        /*0032*/ 	.short	0x0000
        /*0034*/ 	.byte	0x00, 0xf5, 0x21, 0x00


	//----- nvinfo : EIATTR_SPARSE_MMA_MASK
	.align		4
.L_33:
        /*0038*/ 	.byte	0x03, 0x50
        /*003a*/ 	.short	0x0000


	//----- nvinfo : EIATTR_MAXREG_COUNT
	.align		4
        /*003c*/ 	.byte	0x03, 0x1b
        /*003e*/ 	.short	0x00ff


	//----- nvinfo : EIATTR_MERCURY_ISA_VERSION
	.align		4
        /*0040*/ 	.byte	0x03, 0x5f
        /*0042*/ 	.short	0x0101


	//----- nvinfo : EIATTR_VRC_CTA_INIT_COUNT
	.align		4
        /*0044*/ 	.byte	0x02, 0x4a
	.zero		1
	.zero		1


	//----- nvinfo : EIATTR_EXIT_INSTR_OFFSETS
	.align		4
        /*0048*/ 	.byte	0x04, 0x1c
        /*004a*/ 	.short	(.L_35 - .L_34)


	//   ....[0]....
.L_34:
        /*004c*/ 	.word	0x00000090


	//----- nvinfo : EIATTR_CBANK_PARAM_SIZE
	.align		4
.L_35:
        /*0050*/ 	.byte	0x03, 0x19
        /*0052*/ 	.short	0x0018


	//----- nvinfo : EIATTR_PARAM_CBANK
	.align		4
        /*0054*/ 	.byte	0x04, 0x0a
        /*0056*/ 	.short	(.L_37 - .L_36)
	.align		4
.L_36:
        /*0058*/ 	.word	index@(.nv.constant0._Z10AddToFloatPfS_PKf)
        /*005c*/ 	.short	0x0380
        /*005e*/ 	.short	0x0018


	//----- nvinfo : EIATTR_SW_WAR
	.align		4
.L_37:
        /*0060*/ 	.byte	0x04, 0x36
        /*0062*/ 	.short	(.L_39 - .L_38)
.L_38:
        /*0064*/ 	.word	0x00000008
.L_39:


//--------------------- .nv.callgraph             --------------------------
	.section	.nv.callgraph,"",@"SHT_CUDA_CALLGRAPH"
	.align	4
	.sectionentsize	8
	.align		4
        /*0000*/ 	.word	0x00000000
	.align		4
        /*0004*/ 	.word	0xffffffff
	.align		4
        /*0008*/ 	.word	0x00000000
	.align		4
        /*000c*/ 	.word	0xfffffffe
	.align		4
        /*0010*/ 	.word	0x00000000
	.align		4
        /*0014*/ 	.word	0xfffffffd
	.align		4
        /*0018*/ 	.word	0x00000000
	.align		4
        /*001c*/ 	.word	0xfffffffc


//--------------------- .text._Z11ReturnFloatPfS_PKf --------------------------
	.section	.text._Z11ReturnFloatPfS_PKf,"ax",@progbits
	.align	128
        .global         _Z11ReturnFloatPfS_PKf
        .type           _Z11ReturnFloatPfS_PKf,@function
        .size           _Z11ReturnFloatPfS_PKf,(.L_x_2 - _Z11ReturnFloatPfS_PKf)
        .other          _Z11ReturnFloatPfS_PKf,@"STO_CUDA_ENTRY STV_DEFAULT"
_Z11ReturnFloatPfS_PKf:
.text._Z11ReturnFloatPfS_PKf:
[----:B------:R-:W-:Y:S01]  /*0000*/  LDC R1, c[0x0][0x37c] ;  /* 0x0000df00ff017b82 */ /* 0x000fe20000000800 */
[----:B------:R-:W0:Y:S07]  /*0010*/  S2R R7, SR_TID.X ;  /* 0x0000000000077919 */ /* 0x000e2e0000002100 */
[----:B------:R-:W0:Y:S01]  /*0020*/  LDC.64 R4, c[0x0][0x390] ;  /* 0x0000e400ff047b82 */ /* 0x000e220000000a00 */
[----:B------:R-:W1:Y:S07]  /*0030*/  LDCU.64 UR4, c[0x0][0x358] ;  /* 0x00006b00ff0477ac */ /* 0x000e6e0008000a00 */
[----:B------:R-:W2:Y:S01]  /*0040*/  LDC.64 R2, c[0x0][0x388] ;  /* 0x0000e200ff027b82 */ /* 0x000ea20000000a00 */
[----:B0-----:R-:W-:-:S06]  /*0050*/  IMAD.WIDE.U32 R4, R7, 0x4, R4 ;  /* 0x0000000407047825 */ /* 0x001fcc00078e0004 */
[----:B-1----:R-:W3:Y:S01]  /*0060*/  LDG.E R5, desc[UR4][R4.64] ;  /* 0x0000000404057981 */ /* 0x002ee2000c1e1900 */
[----:B--2---:R-:W-:-:S05]  /*0070*/  IMAD.WIDE.U32 R2, R7, 0x4, R2 ;  /* 0x0000000407027825 */ /* 0x004fca00078e0002 */
[----:B---3--:R-:W2:Y:S04]  /*0080*/  ATOMG.E.ADD.F32.FTZ.RN.STRONG.GPU PT, R7, desc[UR4][R2.64], R5 ;  /* 0x80000005020779a3 */ /* 0x008ea8000c1ef304 */
[----:B--2---:R-:W-:Y:S01]  /*0090*/  STG.E desc[UR4][R2.64], R7 ;  /* 0x0000000702007986 */ /* 0x004fe2000c101904 */
[----:B------:R-:W-:Y:S05]  /*00a0*/  EXIT ;  /* 0x000000000000794d */ /* 0x000fea0003800000 */
.L_x_0:
[----:B------:R-:W-:-:S00]  /*00b0*/  BRA `(.L_x_0) ;  /* 0xfffffffc00fc7947 */ /* 0x000fc0000383ffff */
[----:B------:R-:W-:-:S00]  /*00c0*/  NOP ;  /* 0x0000000000007918 */ /* 0x000fc00000000000 */
        /* <DEDUP_REMOVED lines=11> */
.L_x_2:


//--------------------- .text._Z10AddToFloatPfS_PKf --------------------------
	.section	.text._Z10AddToFloatPfS_PKf,"ax",@progbits
	.align	128
        .global         _Z10AddToFloatPfS_PKf
        .type           _Z10AddToFloatPfS_PKf,@function
        .size           _Z10AddToFloatPfS_PKf,(.L_x_3 - _Z10AddToFloatPfS_PKf)
        .other          _Z10AddToFloatPfS_PKf,@"STO_CUDA_ENTRY STV_DEFAULT"
_Z10AddToFloatPfS_PKf:
.text._Z10AddToFloatPfS_PKf:
        /* <DEDUP_REMOVED lines=8> */
[----:B---3--:R-:W-:Y:S01]  /*0080*/  REDG.E.ADD.F32.FTZ.RN.STRONG.GPU desc[UR4][R2.64], R5 ;  /* 0x00000005020079a6 */ /* 0x008fe2000c12f304 */
[----:B------:R-:W-:Y:S05]  /*0090*/  EXIT ;  /* 0x000000000000794d */ /* 0x000fea0003800000 */
.L_x_1:
        /* <DEDUP_REMOVED lines=14> */
.L_x_3:


//--------------------- .nv.shared.reserved.0     --------------------------
	.section	.nv.shared.reserved.0,"aw",@nobits
	.weak		__nv_reservedSMEM_offset_0_alias
	.size		__nv_reservedSMEM_offset_0_alias, 0, 64
	.other		__nv_reservedSMEM_offset_0_alias,@"STO_CUDA_RESERVED_SHARED STV_DEFAULT"
__nv_reservedSMEM_offset_0_alias:
	.zero		0
	.zero		64


//--------------------- .nv.constant0._Z11ReturnFloatPfS_PKf --------------------------
	.section	.nv.constant0._Z11ReturnFloatPfS_PKf,"a",@progbits
	.sectionflags	@""
	.align	4
.nv.constant0._Z11ReturnFloatPfS_PKf:
	.zero		920


//--------------------- .nv.constant0._Z10AddToFloatPfS_PKf --------------------------
	.section	.nv.constant0._Z10AddToFloatPfS_PKf,"a",@progbits
	.sectionflags	@""
	.align	4
.nv.constant0._Z10AddToFloatPfS_PKf:
	.zero		920


//--------------------- SYMBOLS --------------------------

	.type		.nv.reservedSmem.offset0,@object
	.size		.nv.reservedSmem.offset0,0x4
